//
// Generated by NVIDIA NVVM Compiler
//
// Compiler Build ID: CL-36424714
// Cuda compilation tools, release 13.0, V13.0.88
// Based on NVVM 20.0.0
//

.version 9.0
.target sm_100
.address_size 64

	// .globl	_Z5saxpyifPfS_
// _ZZ5saxpyifPfS_E4sm_x has been demoted

.visible .entry _Z5saxpyifPfS_(
	.param .u32 _Z5saxpyifPfS__param_0,
	.param .f32 _Z5saxpyifPfS__param_1,
	.param .u64 .ptr .align 1 _Z5saxpyifPfS__param_2,
	.param .u64 .ptr .align 1 _Z5saxpyifPfS__param_3
)
{
	.reg .pred 	%p<7>;
	.reg .b32 	%r<34>;
	.reg .b32 	%f<22>;
	.reg .b64 	%rd<18>;
	// demoted variable
	.shared .align 4 .b8 _ZZ5saxpyifPfS_E4sm_x[4096];
	ld.param.u32 	%r14, [_Z5saxpyifPfS__param_0];
	ld.param.f32 	%f5, [_Z5saxpyifPfS__param_1];
	ld.param.u64 	%rd3, [_Z5saxpyifPfS__param_2];
	ld.param.u64 	%rd4, [_Z5saxpyifPfS__param_3];
	cvta.to.global.u64 	%rd1, %rd4;
	cvta.to.global.u64 	%rd2, %rd3;
	mov.u32 	%r15, %ctaid.x;
	mov.u32 	%r16, %ntid.x;
	mov.u32 	%r1, %tid.x;
	mad.lo.s32 	%r32, %r15, %r16, %r1;
	mov.u32 	%r17, %nctaid.x;
	mul.lo.s32 	%r3, %r17, %r16;
	setp.ge.s32 	%p1, %r32, %r14;
	@%p1 bra 	$L__BB0_8;
	shl.b32 	%r18, %r1, 2;
	mov.u32 	%r19, _ZZ5saxpyifPfS_E4sm_x;
	add.s32 	%r4, %r19, %r18;
	add.s32 	%r20, %r32, %r3;
	max.s32 	%r21, %r14, %r20;
	setp.lt.s32 	%p2, %r20, %r14;
	selp.u32 	%r22, 1, 0, %p2;
	add.s32 	%r23, %r20, %r22;
	sub.s32 	%r24, %r21, %r23;
	div.u32 	%r25, %r24, %r3;
	add.s32 	%r5, %r25, %r22;
	and.b32  	%r26, %r5, 3;
	setp.eq.s32 	%p3, %r26, 3;
	@%p3 bra 	$L__BB0_4;
	add.s32 	%r27, %r5, 1;
	and.b32  	%r28, %r27, 3;
	neg.s32 	%r30, %r28;
$L__BB0_3:
	.pragma "nounroll";
	mul.wide.s32 	%rd5, %r32, 4;
	add.s64 	%rd6, %rd1, %rd5;
	add.s64 	%rd7, %rd2, %rd5;
	ld.global.f32 	%f21, [%rd7];
	ld.global.f32 	%f7, [%rd6];
	fma.rn.f32 	%f8, %f5, %f21, %f7;
	st.global.f32 	[%rd6], %f8;
	add.s32 	%r32, %r32, %r3;
	add.s32 	%r30, %r30, 1;
	setp.ne.s32 	%p4, %r30, 0;
	@%p4 bra 	$L__BB0_3;
$L__BB0_4:
	setp.lt.u32 	%p5, %r5, 3;
	@%p5 bra 	$L__BB0_7;
	mul.wide.s32 	%rd11, %r3, 4;
	shl.b32 	%r29, %r3, 2;
$L__BB0_6:
	mul.wide.s32 	%rd8, %r32, 4;
	add.s64 	%rd9, %rd2, %rd8;
	ld.global.f32 	%f9, [%rd9];
	add.s64 	%rd10, %rd1, %rd8;
	ld.global.f32 	%f10, [%rd10];
	fma.rn.f32 	%f11, %f5, %f9, %f10;
	st.global.f32 	[%rd10], %f11;
	add.s64 	%rd12, %rd9, %rd11;
	ld.global.f32 	%f12, [%rd12];
	add.s64 	%rd13, %rd10, %rd11;
	ld.global.f32 	%f13, [%rd13];
	fma.rn.f32 	%f14, %f5, %f12, %f13;
	st.global.f32 	[%rd13], %f14;
	add.s64 	%rd14, %rd12, %rd11;
	ld.global.f32 	%f15, [%rd14];
	add.s64 	%rd15, %rd13, %rd11;
	ld.global.f32 	%f16, [%rd15];
	fma.rn.f32 	%f17, %f5, %f15, %f16;
	st.global.f32 	[%rd15], %f17;
	add.s64 	%rd16, %rd14, %rd11;
	ld.global.f32 	%f21, [%rd16];
	add.s64 	%rd17, %rd15, %rd11;
	ld.global.f32 	%f18, [%rd17];
	fma.rn.f32 	%f19, %f5, %f21, %f18;
	st.global.f32 	[%rd17], %f19;
	add.s32 	%r32, %r29, %r32;
	setp.lt.s32 	%p6, %r32, %r14;
	@%p6 bra 	$L__BB0_6;
$L__BB0_7:
	st.shared.f32 	[%r4], %f21;
$L__BB0_8:
	ret;

}


// ===== COMPILED SASS (sm_100) =====

	.target	sm_100

	.elftype	@"ET_EXEC"


//--------------------- .note.nv.tkinfo           --------------------------
	.section	.note.nv.tkinfo,"",@"SHT_NOTE"
	.sectionflags	@"SHF_NOTE_NV_TKINFO"
	.tkinfo
        /*0018*/ 	.word	0x00000002
        /*0030*/ 	.string	""
        /*0030*/ 	.string	"ptxas"
        /*0030*/ 	.string	"Cuda compilation tools, release 13.0, V13.0.88"
        /*0030*/ 	.string	"Build cuda_13.0.r13.0/compiler.36424714_0"
        /*0030*/ 	.string	"-arch sm_100 -m 64 "



//--------------------- .note.nv.cuinfo           --------------------------
	.section	.note.nv.cuinfo,"",@"SHT_NOTE"
	.sectionflags	@"SHF_NOTE_NV_CUINFO"
        /*0018*/ 	.short	0x0002
        /*001a*/ 	.short	0x0064
        /*001c*/ 	.short	0x0082
	.zero		2


//--------------------- .nv.info                  --------------------------
	.section	.nv.info,"",@"SHT_CUDA_INFO"
	.align	4


	//----- nvinfo : EIATTR_REGCOUNT
	.align		4
        /*0000*/ 	.byte	0x04, 0x2f
        /*0002*/ 	.short	(.L_1 - .L_0)
	.align		4
.L_0:
        /*0004*/ 	.word	index@(_Z5saxpyifPfS_)
        /*0008*/ 	.word	0x00000018


	//----- nvinfo : EIATTR_FRAME_SIZE
	.align		4
.L_1:
        /*000c*/ 	.byte	0x04, 0x11
        /*000e*/ 	.short	(.L_3 - .L_2)
	.align		4
.L_2:
        /*0010*/ 	.word	index@(_Z5saxpyifPfS_)
        /*0014*/ 	.word	0x00000000


	//----- nvinfo : EIATTR_MIN_STACK_SIZE
	.align		4
.L_3:
        /*0018*/ 	.byte	0x04, 0x12
        /*001a*/ 	.short	(.L_5 - .L_4)
	.align		4
.L_4:
        /*001c*/ 	.word	index@(_Z5saxpyifPfS_)
        /*0020*/ 	.word	0x00000000
.L_5:


//--------------------- .nv.compat                --------------------------
	.section	.nv.compat,"",@"SHT_CUDA_COMPAT_INFO"
	.align	4
        /*0000*/ 	.byte	0x02, 0x09, 0x00, 0x00, 0x02, 0x02, 0x01, 0x00, 0x02, 0x05, 0x05, 0x00, 0x03, 0x07, 0x01, 0x01
        /*0010*/ 	.byte	0x02, 0x03, 0x00, 0x00, 0x02, 0x06, 0x01, 0x00, 0x04, 0x0b, 0x08, 0x00, 0x09, 0x00, 0x00, 0x00
        /*0020*/ 	.byte	0x00, 0x00, 0x00, 0x00


//--------------------- .nv.info._Z5saxpyifPfS_   --------------------------
	.section	.nv.info._Z5saxpyifPfS_,"",@"SHT_CUDA_INFO"
	.sectionflags	@""
	.align	4


	//----- nvinfo : EIATTR_CUDA_API_VERSION
	.align		4
        /*0000*/ 	.byte	0x04, 0x37
        /*0002*/ 	.short	(.L_7 - .L_6)
.L_6:
        /*0004*/ 	.word	0x00000082


	//----- nvinfo : EIATTR_KPARAM_INFO
	.align		4
.L_7:
        /*0008*/ 	.byte	0x04, 0x17
        /*000a*/ 	.short	(.L_9 - .L_8)
.L_8:
        /*000c*/ 	.word	0x00000000
        /*0010*/ 	.short	0x0003
        /*0012*/ 	.short	0x0010
        /*0014*/ 	.byte	0x00, 0xf5, 0x21, 0x00


	//----- nvinfo : EIATTR_KPARAM_INFO
	.align		4
.L_9:
        /*0018*/ 	.byte	0x04, 0x17
        /*001a*/ 	.short	(.L_11 - .L_10)
.L_10:
        /*001c*/ 	.word	0x00000000
        /*0020*/ 	.short	0x0002
        /*0022*/ 	.short	0x0008
        /*0024*/ 	.byte	0x00, 0xf5, 0x21, 0x00


	//----- nvinfo : EIATTR_KPARAM_INFO
	.align		4
.L_11:
        /*0028*/ 	.byte	0x04, 0x17
        /*002a*/ 	.short	(.L_13 - .L_12)
.L_12:
        /*002c*/ 	.word	0x00000000
        /*0030*/ 	.short	0x0001
        /*0032*/ 	.short	0x0004
        /*0034*/ 	.byte	0x00, 0xf0, 0x11, 0x00


	//----- nvinfo : EIATTR_KPARAM_INFO
	.align		4
.L_13:
        /*0038*/ 	.byte	0x04, 0x17
        /*003a*/ 	.short	(.L_15 - .L_14)
.L_14:
        /*003c*/ 	.word	0x00000000
        /*0040*/ 	.short	0x0000
        /*0042*/ 	.short	0x0000
        /*0044*/ 	.byte	0x00, 0xf0, 0x11, 0x00


	//----- nvinfo : EIATTR_SPARSE_MMA_MASK
	.align		4
.L_15:
        /*0048*/ 	.byte	0x03, 0x50
        /*004a*/ 	.short	0x0000


	//----- nvinfo : EIATTR_MAXREG_COUNT
	.align		4
        /*004c*/ 	.byte	0x03, 0x1b
        /*004e*/ 	.short	0x00ff


	//----- nvinfo : EIATTR_MERCURY_ISA_VERSION
	.align		4
        /*0050*/ 	.byte	0x03, 0x5f
        /*0052*/ 	.short	0x0101


	//----- nvinfo : EIATTR_VRC_CTA_INIT_COUNT
	.align		4
        /*0054*/ 	.byte	0x02, 0x4a
	.zero		1
	.zero		1


	//----- nvinfo : EIATTR_EXIT_INSTR_OFFSETS
	.align		4
        /*0058*/ 	.byte	0x04, 0x1c
        /*005a*/ 	.short	(.L_17 - .L_16)


	//   ....[0]....
.L_16:
        /*005c*/ 	.word	0x00000090


	//   ....[1]....
        /*0060*/ 	.word	0x00000640


	//----- nvinfo : EIATTR_CRS_STACK_SIZE
	.align		4
.L_17:
        /*0064*/ 	.byte	0x04, 0x1e
        /*0066*/ 	.short	(.L_19 - .L_18)
.L_18:
        /*0068*/ 	.word	0x00000000


	//----- nvinfo : EIATTR_CBANK_PARAM_SIZE
	.align		4
.L_19:
        /*006c*/ 	.byte	0x03, 0x19
        /*006e*/ 	.short	0x0018


	//----- nvinfo : EIATTR_PARAM_CBANK
	.align		4
        /*0070*/ 	.byte	0x04, 0x0a
        /*0072*/ 	.short	(.L_21 - .L_20)
	.align		4
.L_20:
        /*0074*/ 	.word	index@(.nv.constant0._Z5saxpyifPfS_)
        /*0078*/ 	.short	0x0380
        /*007a*/ 	.short	0x0018


	//----- nvinfo : EIATTR_SW_WAR
	.align		4
.L_21:
        /*007c*/ 	.byte	0x04, 0x36
        /*007e*/ 	.short	(.L_23 - .L_22)
.L_22:
        /*0080*/ 	.word	0x00000008
.L_23:


//--------------------- .nv.callgraph             --------------------------
	.section	.nv.callgraph,"",@"SHT_CUDA_CALLGRAPH"
	.align	4
	.sectionentsize	8
	.align		4
        /*0000*/ 	.word	0x00000000
	.align		4
        /*0004*/ 	.word	0xffffffff
	.align		4
        /*0008*/ 	.word	0x00000000
	.align		4
        /*000c*/ 	.word	0xfffffffe
	.align		4
        /*0010*/ 	.word	0x00000000
	.align		4
        /*0014*/ 	.word	0xfffffffd
	.align		4
        /*0018*/ 	.word	0x00000000
	.align		4
        /*001c*/ 	.word	0xfffffffc


//--------------------- .text._Z5saxpyifPfS_      --------------------------
	.section	.text._Z5saxpyifPfS_,"ax",@progbits
	.align	128
        .global         _Z5saxpyifPfS_
        .type           _Z5saxpyifPfS_,@function
        .size           _Z5saxpyifPfS_,(.L_x_8 - _Z5saxpyifPfS_)
        .other          _Z5saxpyifPfS_,@"STO_CUDA_ENTRY STV_DEFAULT"
_Z5saxpyifPfS_:
.text._Z5saxpyifPfS_:
[----:B------:R-:W-:Y:S01]  /*0000*/  LDC R1, c[0x0][0x37c] ;  /* 0x0000df00ff017b82 */ /* 0x000fe20000000800 */
[----:B------:R-:W0:Y:S07]  /*0010*/  S2R R9, SR_TID.X ;  /* 0x0000000000097919 */ /* 0x000e2e0000002100 */
[----:B------:R-:W0:Y:S01]  /*0020*/  S2UR UR4, SR_CTAID.X ;  /* 0x00000000000479c3 */ /* 0x000e220000002500 */
[----:B------:R-:W1:Y:S07]  /*0030*/  LDCU UR8, c[0x0][0x380] ;  /* 0x00007000ff0877ac */ /* 0x000e6e0008000800 */
[----:B------:R-:W0:Y:S01]  /*0040*/  LDC R0, c[0x0][0x360] ;  /* 0x0000d800ff007b82 */ /* 0x000e220000000800 */
[----:B------:R-:W2:Y:S01]  /*0050*/  LDCU UR5, c[0x0][0x370] ;  /* 0x00006e00ff0577ac */ /* 0x000ea20008000800 */
[----:B0-----:R-:W-:-:S02]  /*0060*/  IMAD R3, R0, UR4, R9 ;  /* 0x0000000400037c24 */ /* 0x001fc4000f8e0209 */
[----:B--2---:R-:W-:-:S03]  /*0070*/  IMAD R0, R0, UR5, RZ ;  /* 0x0000000500007c24 */ /* 0x004fc6000f8e02ff */
[----:B-1----:R-:W-:-:S13]  /*0080*/  ISETP.GE.AND P0, PT, R3, UR8, PT ;  /* 0x0000000803007c0c */ /* 0x002fda000bf06270 */
[----:B------:R-:W-:Y:S05]  /*0090*/  @P0 EXIT ;  /* 0x000000000000094d */ /* 0x000fea0003800000 */
[----:B------:R-:W0:Y:S01]  /*00a0*/  I2F.U32.RP R8, R0 ;  /* 0x0000000000087306 */ /* 0x000e220000209000 */
[C---:B------:R-:W-:Y:S01]  /*00b0*/  IMAD.IADD R2, R0.reuse, 0x1, R3 ;  /* 0x0000000100027824 */ /* 0x040fe200078e0203 */
[----:B------:R-:W-:Y:S01]  /*00c0*/  IADD3 R11, PT, PT, RZ, -R0, RZ ;  /* 0x80000000ff0b7210 */ /* 0x000fe20007ffe0ff */
[----:B------:R-:W1:Y:S01]  /*00d0*/  S2UR UR5, SR_CgaCtaId ;  /* 0x00000000000579c3 */ /* 0x000e620000008800 */
[----:B------:R-:W-:Y:S01]  /*00e0*/  ISETP.NE.U32.AND P2, PT, R0, RZ, PT ;  /* 0x000000ff0000720c */ /* 0x000fe20003f45070 */
[----:B------:R-:W-:Y:S01]  /*00f0*/  UMOV UR4, 0x400 ;  /* 0x0000040000047882 */ /* 0x000fe20000000000 */
[C---:B------:R-:W-:Y:S01]  /*0100*/  ISETP.GE.AND P0, PT, R2.reuse, UR8, PT ;  /* 0x0000000802007c0c */ /* 0x040fe2000bf06270 */
[----:B------:R-:W2:Y:S01]  /*0110*/  LDCU.64 UR6, c[0x0][0x358] ;  /* 0x00006b00ff0677ac */ /* 0x000ea20008000a00 */
[----:B------:R-:W-:Y:S01]  /*0120*/  VIMNMX R7, PT, PT, R2, UR8, !PT ;  /* 0x0000000802077c48 */ /* 0x000fe2000ffe0100 */
[----:B------:R-:W-:Y:S01]  /*0130*/  BSSY.RECONVERGENT B0, `(.L_x_0) ;  /* 0x000002a000007945 */ /* 0x000fe20003800200 */
[----:B------:R-:W-:Y:S01]  /*0140*/  SEL R6, RZ, 0x1, P0 ;  /* 0x00000001ff067807 */ /* 0x000fe20000000000 */
[----:B------:R-:W3:Y:S03]  /*0150*/  LDCU UR9, c[0x0][0x384] ;  /* 0x00007080ff0977ac */ /* 0x000ee60008000800 */
[----:B------:R-:W-:Y:S01]  /*0160*/  IADD3 R7, PT, PT, R7, -R2, -R6 ;  /* 0x8000000207077210 */ /* 0x000fe20007ffe806 */
[----:B0-----:R-:W0:Y:S01]  /*0170*/  MUFU.RCP R8, R8 ;  /* 0x0000000800087308 */ /* 0x001e220000001000 */
[----:B-1----:R-:W-:Y:S01]  /*0180*/  ULEA UR4, UR5, UR4, 0x18 ;  /* 0x0000000405047291 */ /* 0x002fe2000f8ec0ff */
[----:B0-----:R-:W-:-:S06]  /*0190*/  IADD3 R4, PT, PT, R8, 0xffffffe, RZ ;  /* 0x0ffffffe08047810 */ /* 0x001fcc0007ffe0ff */
[----:B------:R0:W1:Y:S02]  /*01a0*/  F2I.FTZ.U32.TRUNC.NTZ R5, R4 ;  /* 0x0000000400057305 */ /* 0x000064000021f000 */
[----:B0-----:R-:W-:Y:S02]  /*01b0*/  HFMA2 R4, -RZ, RZ, 0, 0 ;  /* 0x00000000ff047431 */ /* 0x001fe400000001ff */
[----:B-1----:R-:W-:-:S04]  /*01c0*/  IMAD R11, R11, R5, RZ ;  /* 0x000000050b0b7224 */ /* 0x002fc800078e02ff */
[----:B------:R-:W-:-:S06]  /*01d0*/  IMAD.HI.U32 R8, R5, R11, R4 ;  /* 0x0000000b05087227 */ /* 0x000fcc00078e0004 */
[----:B------:R-:W-:-:S04]  /*01e0*/  IMAD.HI.U32 R5, R8, R7, RZ ;  /* 0x0000000708057227 */ /* 0x000fc800078e00ff */
[----:B------:R-:W-:-:S04]  /*01f0*/  IMAD.MOV R2, RZ, RZ, -R5 ;  /* 0x000000ffff027224 */ /* 0x000fc800078e0a05 */
[----:B------:R-:W-:-:S05]  /*0200*/  IMAD R7, R0, R2, R7 ;  /* 0x0000000200077224 */ /* 0x000fca00078e0207 */
[----:B------:R-:W-:-:S13]  /*0210*/  ISETP.GE.U32.AND P0, PT, R7, R0, PT ;  /* 0x000000000700720c */ /* 0x000fda0003f06070 */
[----:B------:R-:W-:Y:S01]  /*0220*/  @P0 IADD3 R7, PT, PT, -R0, R7, RZ ;  /* 0x0000000700070210 */ /* 0x000fe20007ffe1ff */
[----:B------:R-:W-:-:S03]  /*0230*/  @P0 VIADD R5, R5, 0x1 ;  /* 0x0000000105050836 */ /* 0x000fc60000000000 */
[----:B------:R-:W-:-:S13]  /*0240*/  ISETP.GE.U32.AND P1, PT, R7, R0, PT ;  /* 0x000000000700720c */ /* 0x000fda0003f26070 */
[----:B------:R-:W-:Y:S02]  /*0250*/  @P1 IADD3 R5, PT, PT, R5, 0x1, RZ ;  /* 0x0000000105051810 */ /* 0x000fe40007ffe0ff */
[----:B------:R-:W-:-:S04]  /*0260*/  @!P2 LOP3.LUT R5, RZ, R0, RZ, 0x33, !PT ;  /* 0x00000000ff05a212 */ /* 0x000fc800078e33ff */
[----:B------:R-:W-:-:S04]  /*0270*/  IADD3 R14, PT, PT, R6, R5, RZ ;  /* 0x00000005060e7210 */ /* 0x000fc80007ffe0ff */
[----:B------:R-:W-:-:S04]  /*0280*/  LOP3.LUT R2, R14, 0x3, RZ, 0xc0, !PT ;  /* 0x000000030e027812 */ /* 0x000fc800078ec0ff */
[----:B------:R-:W-:Y:S02]  /*0290*/  ISETP.NE.AND P0, PT, R2, 0x3, PT ;  /* 0x000000030200780c */ /* 0x000fe40003f05270 */
[----:B------:R-:W-:-:S11]  /*02a0*/  LEA R2, R9, UR4, 0x2 ;  /* 0x0000000409027c11 */ /* 0x000fd6000f8e10ff */
[----:B--23--:R-:W-:Y:S05]  /*02b0*/  @!P0 BRA `(.L_x_1) ;  /* 0x0000000000448947 */ /* 0x00cfea0003800000 */
[----:B------:R-:W0:Y:S01]  /*02c0*/  LDC.64 R8, c[0x0][0x390] ;  /* 0x0000e400ff087b82 */ /* 0x000e220000000a00 */
[----:B------:R-:W-:Y:S01]  /*02d0*/  VIADD R4, R14, 0x1 ;  /* 0x000000010e047836 */ /* 0x000fe20000000000 */
[----:B------:R-:W-:Y:S04]  /*02e0*/  BSSY.RECONVERGENT B1, `(.L_x_1) ;  /* 0x000000e000017945 */ /* 0x000fe80003800200 */
[----:B------:R-:W-:Y:S02]  /*02f0*/  LOP3.LUT R4, R4, 0x3, RZ, 0xc0, !PT ;  /* 0x0000000304047812 */ /* 0x000fe400078ec0ff */
[----:B------:R-:W1:Y:S02]  /*0300*/  LDC.64 R10, c[0x0][0x388] ;  /* 0x0000e200ff0a7b82 */ /* 0x000e640000000a00 */
[----:B------:R-:W-:-:S07]  /*0310*/  IADD3 R12, PT, PT, -R4, RZ, RZ ;  /* 0x000000ff040c7210 */ /* 0x000fce0007ffe1ff */
.L_x_2:
[----:B-1----:R-:W-:-:S04]  /*0320*/  IMAD.WIDE R6, R3, 0x4, R10 ;  /* 0x0000000403067825 */ /* 0x002fc800078e020a */
[----:B0-2---:R-:W-:Y:S02]  /*0330*/  IMAD.WIDE R4, R3, 0x4, R8 ;  /* 0x0000000403047825 */ /* 0x005fe400078e0208 */
[----:B------:R-:W2:Y:S04]  /*0340*/  LDG.E R6, desc[UR6][R6.64] ;  /* 0x0000000606067981 */ /* 0x000ea8000c1e1900 */
[----:B------:R-:W2:Y:S01]  /*0350*/  LDG.E R13, desc[UR6][R4.64] ;  /* 0x00000006040d7981 */ /* 0x000ea2000c1e1900 */
[----:B------:R-:W-:Y:S01]  /*0360*/  IADD3 R12, PT, PT, R12, 0x1, RZ ;  /* 0x000000010c0c7810 */ /* 0x000fe20007ffe0ff */
[----:B------:R-:W-:-:S03]  /*0370*/  IMAD.IADD R3, R0, 0x1, R3 ;  /* 0x0000000100037824 */ /* 0x000fc600078e0203 */
[----:B------:R-:W-:Y:S01]  /*0380*/  ISETP.NE.AND P0, PT, R12, RZ, PT ;  /* 0x000000ff0c00720c */ /* 0x000fe20003f05270 */
[----:B--2---:R-:W-:-:S05]  /*0390*/  FFMA R13, R6, UR9, R13 ;  /* 0x00000009060d7c23 */ /* 0x004fca000800000d */
[----:B------:R2:W-:Y:S07]  /*03a0*/  STG.E desc[UR6][R4.64], R13 ;  /* 0x0000000d04007986 */ /* 0x0005ee000c101906 */
[----:B------:R-:W-:Y:S05]  /*03b0*/  @P0 BRA `(.L_x_2) ;  /* 0xfffffffc00d80947 */ /* 0x000fea000383ffff */
[----:B------:R-:W-:Y:S05]  /*03c0*/  BSYNC.RECONVERGENT B1 ;  /* 0x0000000000017941 */ /* 0x000fea0003800200 */
.L_x_1:
[----:B------:R-:W-:Y:S05]  /*03d0*/  BSYNC.RECONVERGENT B0 ;  /* 0x0000000000007941 */ /* 0x000fea0003800200 */
.L_x_0:
[----:B------:R-:W-:Y:S01]  /*03e0*/  ISETP.GE.U32.AND P0, PT, R14, 0x3, PT ;  /* 0x000000030e00780c */ /* 0x000fe20003f06070 */
[----:B------:R-:W0:Y:S01]  /*03f0*/  LDCU UR4, c[0x0][0x384] ;  /* 0x00007080ff0477ac */ /* 0x000e220008000800 */
[----:B------:R-:W-:Y:S11]  /*0400*/  BSSY.RECONVERGENT B0, `(.L_x_3) ;  /* 0x0000022000007945 */ /* 0x000ff60003800200 */
[----:B------:R-:W-:Y:S05]  /*0410*/  @!P0 BRA `(.L_x_4) ;  /* 0x0000000000808947 */ /* 0x000fea0003800000 */
[----:B------:R-:W-:Y:S01]  /*0420*/  BSSY.RECONVERGENT B1, `(.L_x_5) ;  /* 0x000001e000017945 */ /* 0x000fe20003800200 */
.L_x_6:
[----:B-12---:R-:W1:Y:S08]  /*0430*/  LDC.64 R4, c[0x0][0x388] ;  /* 0x0000e200ff047b82 */ /* 0x006e700000000a00 */
[----:B------:R-:W2:Y:S01]  /*0440*/  LDC.64 R6, c[0x0][0x390] ;  /* 0x0000e400ff067b82 */ /* 0x000ea20000000a00 */
[----:B-1----:R-:W-:-:S05]  /*0450*/  IMAD.WIDE R12, R3, 0x4, R4 ;  /* 0x00000004030c7825 */ /* 0x002fca00078e0204 */
[----:B------:R-:W0:Y:S01]  /*0460*/  LDG.E R4, desc[UR6][R12.64] ;  /* 0x000000060c047981 */ /* 0x000e22000c1e1900 */
[----:B--2---:R-:W-:-:S05]  /*0470*/  IMAD.WIDE R14, R3, 0x4, R6 ;  /* 0x00000004030e7825 */ /* 0x004fca00078e0206 */
[----:B------:R-:W0:Y:S01]  /*0480*/  LDG.E R5, desc[UR6][R14.64] ;  /* 0x000000060e057981 */ /* 0x000e22000c1e1900 */
[----:B------:R-:W-:-:S04]  /*0490*/  IMAD.WIDE R6, R0, 0x4, R14 ;  /* 0x0000000400067825 */ /* 0x000fc800078e020e */
[----:B0-----:R-:W-:Y:S01]  /*04a0*/  FFMA R17, R4, UR4, R5 ;  /* 0x0000000404117c23 */ /* 0x001fe20008000005 */
[----:B------:R-:W-:-:S04]  /*04b0*/  IMAD.WIDE R4, R0, 0x4, R12 ;  /* 0x0000000400047825 */ /* 0x000fc800078e020c */
[----:B------:R0:W-:Y:S04]  /*04c0*/  STG.E desc[UR6][R14.64], R17 ;  /* 0x000000110e007986 */ /* 0x0001e8000c101906 */
[----:B------:R-:W2:Y:S04]  /*04d0*/  LDG.E R8, desc[UR6][R4.64] ;  /* 0x0000000604087981 */ /* 0x000ea8000c1e1900 */
[----:B------:R-:W2:Y:S01]  /*04e0*/  LDG.E R9, desc[UR6][R6.64] ;  /* 0x0000000606097981 */ /* 0x000ea2000c1e1900 */
[----:B------:R-:W-:-:S04]  /*04f0*/  IMAD.WIDE R10, R0, 0x4, R6 ;  /* 0x00000004000a7825 */ /* 0x000fc800078e0206 */
[----:B--2---:R-:W-:Y:S01]  /*0500*/  FFMA R19, R8, UR4, R9 ;  /* 0x0000000408137c23 */ /* 0x004fe20008000009 */
[----:B------:R-:W-:-:S04]  /*0510*/  IMAD.WIDE R8, R0, 0x4, R4 ;  /* 0x0000000400087825 */ /* 0x000fc800078e0204 */
[----:B------:R1:W-:Y:S04]  /*0520*/  STG.E desc[UR6][R6.64], R19 ;  /* 0x0000001306007986 */ /* 0x0003e8000c101906 */
[----:B------:R-:W2:Y:S04]  /*0530*/  LDG.E R12, desc[UR6][R8.64] ;  /* 0x00000006080c7981 */ /* 0x000ea8000c1e1900 */
[----:B------:R-:W2:Y:S01]  /*0540*/  LDG.E R13, desc[UR6][R10.64] ;  /* 0x000000060a0d7981 */ /* 0x000ea2000c1e1900 */
[----:B0-----:R-:W-:-:S04]  /*0550*/  IMAD.WIDE R14, R0, 0x4, R10 ;  /* 0x00000004000e7825 */ /* 0x001fc800078e020a */
[----:B--2---:R-:W-:Y:S01]  /*0560*/  FFMA R21, R12, UR4, R13 ;  /* 0x000000040c157c23 */ /* 0x004fe2000800000d */
[----:B------:R-:W-:-:S04]  /*0570*/  IMAD.WIDE R12, R0, 0x4, R8 ;  /* 0x00000004000c7825 */ /* 0x000fc800078e0208 */
[----:B------:R1:W-:Y:S04]  /*0580*/  STG.E desc[UR6][R10.64], R21 ;  /* 0x000000150a007986 */ /* 0x0003e8000c101906 */
[----:B------:R-:W2:Y:S04]  /*0590*/  LDG.E R12, desc[UR6][R12.64] ;  /* 0x000000060c0c7981 */ /* 0x000ea8000c1e1900 */
[----:B------:R-:W2:Y:S01]  /*05a0*/  LDG.E R5, desc[UR6][R14.64] ;  /* 0x000000060e057981 */ /* 0x000ea2000c1e1900 */
[----:B------:R-:W-:-:S04]  /*05b0*/  LEA R3, R0, R3, 0x2 ;  /* 0x0000000300037211 */ /* 0x000fc800078e10ff */
[----:B------:R-:W-:Y:S01]  /*05c0*/  ISETP.GE.AND P0, PT, R3, UR8, PT ;  /* 0x0000000803007c0c */ /* 0x000fe2000bf06270 */
[----:B--2---:R-:W-:-:S05]  /*05d0*/  FFMA R5, R12, UR4, R5 ;  /* 0x000000040c057c23 */ /* 0x004fca0008000005 */
[----:B------:R1:W-:Y:S07]  /*05e0*/  STG.E desc[UR6][R14.64], R5 ;  /* 0x000000050e007986 */ /* 0x0003ee000c101906 */
[----:B------:R-:W-:Y:S05]  /*05f0*/  @!P0 BRA `(.L_x_6) ;  /* 0xfffffffc008c8947 */ /* 0x000fea000383ffff */
[----:B------:R-:W-:Y:S05]  /*0600*/  BSYNC.RECONVERGENT B1 ;  /* 0x0000000000017941 */ /* 0x000fea0003800200 */
.L_x_5:
[----:B-1----:R-:W-:-:S07]  /*0610*/  MOV R6, R12 ;  /* 0x0000000c00067202 */ /* 0x002fce0000000f00 */
.L_x_4:
[----:B0-----:R-:W-:Y:S05]  /*0620*/  BSYNC.RECONVERGENT B0 ;  /* 0x0000000000007941 */ /* 0x001fea0003800200 */
.L_x_3:
[----:B------:R-:W-:Y:S01]  /*0630*/  STS [R2], R6 ;  /* 0x0000000602007388 */ /* 0x000fe20000000800 */
[----:B------:R-:W-:Y:S05]  /*0640*/  EXIT ;  /* 0x000000000000794d */ /* 0x000fea0003800000 */
.L_x_7:
[----:B------:R-:W-:-:S00]  /*0650*/  BRA `(.L_x_7) ;  /* 0xfffffffc00fc7947 */ /* 0x000fc0000383ffff */
[----:B------:R-:W-:-:S00]  /*0660*/  NOP ;  /* 0x0000000000007918 */ /* 0x000fc00000000000 */
        /* <DEDUP_REMOVED lines=9> */
.L_x_8:


//--------------------- .nv.shared._Z5saxpyifPfS_ --------------------------
	.section	.nv.shared._Z5saxpyifPfS_,"aw",@nobits
	.sectionflags	@""
	.align	4
.nv.shared._Z5saxpyifPfS_:
	.zero		5120


//--------------------- .nv.shared.reserved.0     --------------------------
	.section	.nv.shared.reserved.0,"aw",@nobits
	.weak		__nv_reservedSMEM_offset_0_alias
	.size		__nv_reservedSMEM_offset_0_alias, 0, 64
	.other		__nv_reservedSMEM_offset_0_alias,@"STO_CUDA_RESERVED_SHARED STV_DEFAULT"
__nv_reservedSMEM_offset_0_alias:
	.zero		0
	.zero		64


//--------------------- .nv.constant0._Z5saxpyifPfS_ --------------------------
	.section	.nv.constant0._Z5saxpyifPfS_,"a",@progbits
	.sectionflags	@""
	.align	4
.nv.constant0._Z5saxpyifPfS_:
	.zero		920


//--------------------- SYMBOLS --------------------------

	.type		.nv.reservedSmem.offset0,@object
	.size		.nv.reservedSmem.offset0,0x4
	.type		.nv.reservedSmem.cap,@object
	.size		.nv.reservedSmem.cap,0x4
